	.headerflags	@"EF_CUDA_TEXMODE_UNIFIED EF_CUDA_64BIT_ADDRESS EF_CUDA_ACCELERATORS EF_CUDA_SM90 EF_CUDA_VIRTUAL_SM(EF_CUDA_SM90)"
	.elftype	@"ET_EXEC"


//--------------------- .nv.info                  --------------------------
	.section	.nv.info,"",@"SHT_CUDA_INFO"
	.align	4


	//----- nvinfo : EIATTR_REGCOUNT
	.align		4
        /*0000*/ 	.byte	0x04, 0x2f
        /*0002*/ 	.short	(.L_1 - .L_0)
	.align		4
.L_0:
        /*0004*/ 	.word	index@(triton_poi_fused_clone_27)
        /*0008*/ 	.word	0x00000017


	//----- nvinfo : EIATTR_MIN_STACK_SIZE
	.align		4
.L_1:
        /*000c*/ 	.byte	0x04, 0x12
        /*000e*/ 	.short	(.L_3 - .L_2)
	.align		4
.L_2:
        /*0010*/ 	.word	index@(triton_poi_fused_clone_27)
        /*0014*/ 	.word	0x00000000


	//----- nvinfo : EIATTR_FRAME_SIZE
	.align		4
.L_3:
        /*0018*/ 	.byte	0x04, 0x11
        /*001a*/ 	.short	(.L_5 - .L_4)
	.align		4
.L_4:
        /*001c*/ 	.word	index@(triton_poi_fused_clone_27)
        /*0020*/ 	.word	0x00000000


	//----- nvinfo : EIATTR_MIN_STACK_SIZE
	.align		4
.L_5:
        /*0024*/ 	.byte	0x04, 0x12
        /*0026*/ 	.short	(.L_7 - .L_6)
	.align		4
.L_6:
        /*0028*/ 	.word	index@(triton_poi_fused_clone_27)
        /*002c*/ 	.word	0x00000000
.L_7:


//--------------------- .nv.info.triton_poi_fused_clone_27 --------------------------
	.section	.nv.info.triton_poi_fused_clone_27,"",@"SHT_CUDA_INFO"
	.sectionflags	@""
	.align	4


	//----- nvinfo : EIATTR_CUDA_API_VERSION
	.align		4
        /*0000*/ 	.byte	0x04, 0x37
        /*0002*/ 	.short	(.L_9 - .L_8)
.L_8:
        /*0004*/ 	.word	0x0000007c


	//----- nvinfo : EIATTR_KPARAM_INFO
	.align		4
.L_9:
        /*0008*/ 	.byte	0x04, 0x17
        /*000a*/ 	.short	(.L_11 - .L_10)
.L_10:
        /*000c*/ 	.word	0x00000000
        /*0010*/ 	.short	0x0004
        /*0012*/ 	.short	0x001c
        /*0014*/ 	.byte	0x00, 0xf0, 0x11, 0x00


	//----- nvinfo : EIATTR_KPARAM_INFO
	.align		4
.L_11:
        /*0018*/ 	.byte	0x04, 0x17
        /*001a*/ 	.short	(.L_13 - .L_12)
.L_12:
        /*001c*/ 	.word	0x00000000
        /*0020*/ 	.short	0x0003
        /*0022*/ 	.short	0x0018
        /*0024*/ 	.byte	0x00, 0xf0, 0x11, 0x00


	//----- nvinfo : EIATTR_KPARAM_INFO
	.align		4
.L_13:
        /*0028*/ 	.byte	0x04, 0x17
        /*002a*/ 	.short	(.L_15 - .L_14)
.L_14:
        /*002c*/ 	.word	0x00000000
        /*0030*/ 	.short	0x0002
        /*0032*/ 	.short	0x0010
        /*0034*/ 	.byte	0x00, 0xf4, 0x21, 0x00


	//----- nvinfo : EIATTR_KPARAM_INFO
	.align		4
.L_15:
        /*0038*/ 	.byte	0x04, 0x17
        /*003a*/ 	.short	(.L_17 - .L_16)
.L_16:
        /*003c*/ 	.word	0x00000000
        /*0040*/ 	.short	0x0001
        /*0042*/ 	.short	0x0008
        /*0044*/ 	.byte	0x00, 0xf4, 0x21, 0x00


	//----- nvinfo : EIATTR_KPARAM_INFO
	.align		4
.L_17:
        /*0048*/ 	.byte	0x04, 0x17
        /*004a*/ 	.short	(.L_19 - .L_18)
.L_18:
        /*004c*/ 	.word	0x00000000
        /*0050*/ 	.short	0x0000
        /*0052*/ 	.short	0x0000
        /*0054*/ 	.byte	0x00, 0xf4, 0x21, 0x00


	//----- nvinfo : EIATTR_SPARSE_MMA_MASK
	.align		4
.L_19:
        /*0058*/ 	.byte	0x03, 0x50
        /*005a*/ 	.short	0x0000


	//----- nvinfo : EIATTR_MAXREG_COUNT
	.align		4
        /*005c*/ 	.byte	0x03, 0x1b
        /*005e*/ 	.short	0x00ff


	//----- nvinfo : EIATTR_EXIT_INSTR_OFFSETS
	.align		4
        /*0060*/ 	.byte	0x04, 0x1c
        /*0062*/ 	.short	(.L_21 - .L_20)


	//   ....[0]....
.L_20:
        /*0064*/ 	.word	0x00000410


	//   ....[1]....
        /*0068*/ 	.word	0x00000430


	//----- nvinfo : EIATTR_REQNTID
	.align		4
.L_21:
        /*006c*/ 	.byte	0x04, 0x10
        /*006e*/ 	.short	(.L_23 - .L_22)
.L_22:
        /*0070*/ 	.word	0x00000080
        /*0074*/ 	.word	0x00000001
        /*0078*/ 	.word	0x00000001


	//----- nvinfo : EIATTR_CBANK_PARAM_SIZE
	.align		4
.L_23:
        /*007c*/ 	.byte	0x03, 0x19
        /*007e*/ 	.short	0x0020


	//----- nvinfo : EIATTR_PARAM_CBANK
	.align		4
        /*0080*/ 	.byte	0x04, 0x0a
        /*0082*/ 	.short	(.L_25 - .L_24)
	.align		4
.L_24:
        /*0084*/ 	.word	index@(.nv.constant0.triton_poi_fused_clone_27)
        /*0088*/ 	.short	0x0210
        /*008a*/ 	.short	0x0020


	//----- nvinfo : EIATTR_SW_WAR
	.align		4
.L_25:
        /*008c*/ 	.byte	0x04, 0x36
        /*008e*/ 	.short	(.L_27 - .L_26)
.L_26:
        /*0090*/ 	.word	0x00000008
.L_27:


//--------------------- .nv.callgraph             --------------------------
	.section	.nv.callgraph,"",@"SHT_CUDA_CALLGRAPH"
	.align	4
	.sectionentsize	8
	.align		4
        /*0000*/ 	.word	0x00000000
	.align		4
        /*0004*/ 	.word	0xffffffff
	.align		4
        /*0008*/ 	.word	0x00000000
	.align		4
        /*000c*/ 	.word	0xfffffffe
	.align		4
        /*0010*/ 	.word	0x00000000
	.align		4
        /*0014*/ 	.word	0xfffffffd
	.align		4
        /*0018*/ 	.word	0x00000000
	.align		4
        /*001c*/ 	.word	0xfffffffc


//--------------------- .text.triton_poi_fused_clone_27 --------------------------
	.section	.text.triton_poi_fused_clone_27,"ax",@progbits
	.align	128
        .global         triton_poi_fused_clone_27
        .type           triton_poi_fused_clone_27,@function
        .size           triton_poi_fused_clone_27,(.L_x_1 - triton_poi_fused_clone_27)
        .other          triton_poi_fused_clone_27,@"STO_CUDA_ENTRY STV_DEFAULT"
triton_poi_fused_clone_27:
.text.triton_poi_fused_clone_27:
[----:B------:R-:W0:Y:S02]  /*0000*/  LDC R1, c[0x0][0x28] ;  /* 0x00000a00ff017b82 */ /* 0x000e240000000800 */
[----:B------:R-:W1:Y:S01]  /*0010*/  S2R R2, SR_TID.X ;  /* 0x0000000000027919 */ /* 0x000e620000002100 */
[----:B------:R-:W2:Y:S01]  /*0020*/  LDC.64 R4, c[0x0][0x218] ;  /* 0x00008600ff047b82 */ /* 0x000ea20000000a00 */
[----:B------:R-:W-:Y:S01]  /*0030*/  IMAD.MOV.U32 R20, RZ, RZ, RZ ;  /* 0x000000ffff147224 */ /* 0x000fe200078e00ff */
[----:B------:R-:W-:Y:S01]  /*0040*/  ULDC.64 UR4, c[0x0][0x208] ;  /* 0x0000820000047ab9 */ /* 0x000fe20000000a00 */
[----:B------:R-:W3:Y:S01]  /*0050*/  S2R R0, SR_CTAID.Y ;  /* 0x0000000000007919 */ /* 0x000ee20000002600 */
[----:B------:R-:W4:Y:S01]  /*0060*/  S2R R7, SR_CTAID.X ;  /* 0x0000000000077919 */ /* 0x000f220000002500 */
[----:B-1----:R-:W-:Y:S01]  /*0070*/  IMAD.SHL.U32 R2, R2, 0x4, RZ ;  /* 0x0000000402027824 */ /* 0x002fe200078e00ff */
[----:B---3--:R-:W-:-:S04]  /*0080*/  SHF.R.S32.HI R3, RZ, 0x1f, R0 ;  /* 0x0000001fff037819 */ /* 0x008fc80000011400 */
[----:B------:R-:W-:Y:S02]  /*0090*/  LOP3.LUT R2, R2, 0x1fc, RZ, 0xc0, !PT ;  /* 0x000001fc02027812 */ /* 0x000fe400078ec0ff */
[----:B----4-:R-:W-:Y:S02]  /*00a0*/  SHF.R.S32.HI R11, RZ, 0x16, R7 ;  /* 0x00000016ff0b7819 */ /* 0x010fe40000011407 */
[----:B------:R-:W-:Y:S01]  /*00b0*/  LEA.HI R8, R3, R0, RZ, 0x2 ;  /* 0x0000000003087211 */ /* 0x000fe200078f10ff */
[----:B------:R-:W-:Y:S01]  /*00c0*/  IMAD R7, R7, 0x200, R2 ;  /* 0x0000020007077824 */ /* 0x000fe200078e0202 */
[----:B------:R-:W-:Y:S01]  /*00d0*/  SGXT R11, R11, 0x1 ;  /* 0x000000010b0b781a */ /* 0x000fe20000000200 */
[----:B------:R-:W1:Y:S01]  /*00e0*/  LDC.64 R2, c[0x0][0x210] ;  /* 0x00008400ff027b82 */ /* 0x000e620000000a00 */
[----:B------:R-:W-:Y:S02]  /*00f0*/  LOP3.LUT R9, R8, 0xfffffffc, RZ, 0xc0, !PT ;  /* 0xfffffffc08097812 */ /* 0x000fe400078ec0ff */
[----:B------:R-:W-:-:S02]  /*0100*/  IADD3 R6, R7, 0x1, RZ ;  /* 0x0000000107067810 */ /* 0x000fc40007ffe0ff */
[----:B------:R-:W-:Y:S01]  /*0110*/  SHF.R.S32.HI R14, RZ, 0x2, R8 ;  /* 0x00000002ff0e7819 */ /* 0x000fe20000011408 */
[----:B------:R-:W-:Y:S01]  /*0120*/  IMAD.IADD R9, R0, 0x1, -R9 ;  /* 0x0000000100097824 */ /* 0x000fe200078e0a09 */
[----:B------:R-:W-:Y:S01]  /*0130*/  LEA.HI R13, R11, R6, RZ, 0x6 ;  /* 0x000000060b0d7211 */ /* 0x000fe200078f30ff */
[----:B------:R-:W-:Y:S01]  /*0140*/  VIADD R8, R7, 0x2 ;  /* 0x0000000207087836 */ /* 0x000fe20000000000 */
[----:B------:R-:W-:Y:S01]  /*0150*/  SHF.R.S32.HI R12, RZ, 0x1f, R7 ;  /* 0x0000001fff0c7819 */ /* 0x000fe20000011407 */
[----:B------:R-:W-:Y:S01]  /*0160*/  IMAD R16, R14, 0x393100, R9 ;  /* 0x003931000e107824 */ /* 0x000fe200078e0209 */
[----:B------:R-:W-:Y:S01]  /*0170*/  IADD3 R10, R7, 0x3, RZ ;  /* 0x00000003070a7810 */ /* 0x000fe20007ffe0ff */
[----:B--2---:R-:W-:Y:S01]  /*0180*/  IMAD.WIDE R4, R9, 0x4, R4 ;  /* 0x0000000409047825 */ /* 0x004fe200078e0204 */
[----:B------:R-:W-:Y:S02]  /*0190*/  LOP3.LUT R13, R13, 0x3fffffc0, RZ, 0xc0, !PT ;  /* 0x3fffffc00d0d7812 */ /* 0x000fe400078ec0ff */
[----:B------:R-:W-:Y:S01]  /*01a0*/  LEA.HI R12, R12, R7, RZ, 0x6 ;  /* 0x000000070c0c7211 */ /* 0x000fe200078f30ff */
[----:B------:R-:W-:Y:S01]  /*01b0*/  VIADD R16, R16, 0x1d55c ;  /* 0x0001d55c10107836 */ /* 0x000fe20000000000 */
[C---:B------:R-:W-:Y:S01]  /*01c0*/  LEA.HI R14, R11.reuse, R8, RZ, 0x6 ;  /* 0x000000080b0e7211 */ /* 0x040fe200078f30ff */
[----:B------:R-:W-:Y:S01]  /*01d0*/  IMAD.IADD R13, R6, 0x1, -R13 ;  /* 0x00000001060d7824 */ /* 0x000fe200078e0a0d */
[----:B------:R-:W-:-:S02]  /*01e0*/  LEA.HI R15, R11, R10, RZ, 0x6 ;  /* 0x0000000a0b0f7211 */ /* 0x000fc400078f30ff */
[----:B------:R-:W-:Y:S02]  /*01f0*/  LOP3.LUT R6, R12, 0x3fffffc0, RZ, 0xc0, !PT ;  /* 0x3fffffc00c067812 */ /* 0x000fe400078ec0ff */
[----:B------:R-:W-:Y:S02]  /*0200*/  LOP3.LUT R11, R14, 0x3fffffc0, RZ, 0xc0, !PT ;  /* 0x3fffffc00e0b7812 */ /* 0x000fe400078ec0ff */
[----:B------:R-:W-:Y:S02]  /*0210*/  LOP3.LUT R15, R15, 0x3fffffc0, RZ, 0xc0, !PT ;  /* 0x3fffffc00f0f7812 */ /* 0x000fe400078ec0ff */
[----:B------:R-:W-:Y:S01]  /*0220*/  IADD3 R6, R7, -R6, RZ ;  /* 0x8000000607067210 */ /* 0x000fe20007ffe0ff */
[----:B------:R-:W-:Y:S01]  /*0230*/  IMAD.IADD R11, R8, 0x1, -R11 ;  /* 0x00000001080b7824 */ /* 0x000fe200078e0a0b */
[----:B------:R-:W-:Y:S02]  /*0240*/  IADD3 R15, R10, -R15, RZ ;  /* 0x8000000f0a0f7210 */ /* 0x000fe40007ffe0ff */
[----:B------:R-:W-:Y:S01]  /*0250*/  SHF.R.S32.HI R12, RZ, 0x6, R12 ;  /* 0x00000006ff0c7819 */ /* 0x000fe2000001140c */
[--C-:B------:R-:W-:Y:S01]  /*0260*/  IMAD R17, R6, 0x4, R16.reuse ;  /* 0x0000000406117824 */ /* 0x100fe200078e0210 */
[-C--:B------:R-:W-:Y:S01]  /*0270*/  LEA R13, R13, R16.reuse, 0x2 ;  /* 0x000000100d0d7211 */ /* 0x080fe200078e10ff */
[----:B------:R-:W-:Y:S01]  /*0280*/  IMAD R19, R11, 0x4, R16 ;  /* 0x000000040b137824 */ /* 0x000fe200078e0210 */
[----:B------:R-:W-:Y:S01]  /*0290*/  LEA R15, R15, R16, 0x2 ;  /* 0x000000100f0f7211 */ /* 0x000fe200078e10ff */
[----:B------:R-:W-:Y:S01]  /*02a0*/  IMAD R17, R12, 0xf20, R17 ;  /* 0x00000f200c117824 */ /* 0x000fe200078e0211 */
[----:B------:R-:W-:Y:S01]  /*02b0*/  ISETP.GE.AND P0, PT, R0, 0x10, PT ;  /* 0x000000100000780c */ /* 0x000fe20003f06270 */
[----:B------:R-:W-:-:S02]  /*02c0*/  IMAD R11, R12, 0xf20, R13 ;  /* 0x00000f200c0b7824 */ /* 0x000fc400078e020d */
[C---:B------:R-:W-:Y:S01]  /*02d0*/  IMAD R13, R12.reuse, 0xf20, R19 ;  /* 0x00000f200c0d7824 */ /* 0x040fe200078e0213 */
[----:B------:R-:W-:Y:S01]  /*02e0*/  CS2R R18, SRZ ;  /* 0x0000000000127805 */ /* 0x000fe2000001ff00 */
[----:B------:R-:W-:Y:S02]  /*02f0*/  IMAD R15, R12, 0xf20, R15 ;  /* 0x00000f200c0f7824 */ /* 0x000fe400078e020f */
[----:B-1----:R-:W-:Y:S01]  /*0300*/  IMAD.WIDE R8, R17, 0x4, R2 ;  /* 0x0000000411087825 */ /* 0x002fe200078e0202 */
[----:B------:R-:W-:-:S03]  /*0310*/  CS2R R16, SRZ ;  /* 0x0000000000107805 */ /* 0x000fc6000001ff00 */
[--C-:B------:R-:W-:Y:S02]  /*0320*/  IMAD.WIDE R10, R11, 0x4, R2.reuse ;  /* 0x000000040b0a7825 */ /* 0x100fe400078e0202 */
[----:B------:R-:W2:Y:S02]  /*0330*/  @!P0 LDG.E.EL R20, desc[UR4][R4.64] ;  /* 0x0000000404148981 */ /* 0x000ea4000c2e1900 */
[--C-:B------:R-:W-:Y:S02]  /*0340*/  IMAD.WIDE R12, R13, 0x4, R2.reuse ;  /* 0x000000040d0c7825 */ /* 0x100fe400078e0202 */
[----:B------:R-:W2:Y:S02]  /*0350*/  @!P0 LDG.E.EL R16, desc[UR4][R8.64] ;  /* 0x0000000408108981 */ /* 0x000ea4000c2e1900 */
[----:B------:R-:W-:Y:S02]  /*0360*/  IMAD.WIDE R2, R15, 0x4, R2 ;  /* 0x000000040f027825 */ /* 0x000fe400078e0202 */
[----:B------:R-:W3:Y:S01]  /*0370*/  @!P0 LDG.E.EL R17, desc[UR4][R10.64] ;  /* 0x000000040a118981 */ /* 0x000ee2000c2e1900 */
[----:B------:R-:W1:Y:S03]  /*0380*/  LDC.64 R14, c[0x0][0x220] ;  /* 0x00008800ff0e7b82 */ /* 0x000e660000000a00 */
[----:B------:R-:W4:Y:S04]  /*0390*/  @!P0 LDG.E.EL R18, desc[UR4][R12.64] ;  /* 0x000000040c128981 */ /* 0x000f28000c2e1900 */
[----:B------:R-:W5:Y:S01]  /*03a0*/  @!P0 LDG.E.EL R19, desc[UR4][R2.64] ;  /* 0x0000000402138981 */ /* 0x000f62000c2e1900 */
[----:B------:R-:W-:-:S05]  /*03b0*/  LEA R7, R0, R7, 0xc ;  /* 0x0000000700077211 */ /* 0x000fca00078e60ff */
[----:B-1----:R-:W-:-:S04]  /*03c0*/  IMAD.WIDE R6, R7, 0x4, R14 ;  /* 0x0000000407067825 */ /* 0x002fc800078e020e */
[C---:B--2---:R-:W-:Y:S01]  /*03d0*/  FADD R16, R20.reuse, R16 ;  /* 0x0000001014107221 */ /* 0x044fe20000000000 */
[C---:B---3--:R-:W-:Y:S01]  /*03e0*/  FADD R17, R20.reuse, R17 ;  /* 0x0000001114117221 */ /* 0x048fe20000000000 */
[C---:B----4-:R-:W-:Y:S01]  /*03f0*/  FADD R18, R20.reuse, R18 ;  /* 0x0000001214127221 */ /* 0x050fe20000000000 */
[----:B-----5:R-:W-:Y:S01]  /*0400*/  FADD R19, R20, R19 ;  /* 0x0000001314137221 */ /* 0x020fe20000000000 */
[----:B------:R-:W-:Y:S06]  /*0410*/  @P0 EXIT ;  /* 0x000000000000094d */ /* 0x000fec0003800000 */
[----:B------:R-:W-:Y:S01]  /*0420*/  STG.E.128 desc[UR4][R6.64], R16 ;  /* 0x0000001006007986 */ /* 0x000fe2000c101d04 */
[----:B------:R-:W-:Y:S05]  /*0430*/  EXIT ;  /* 0x000000000000794d */ /* 0x000fea0003800000 */
.L_x_0:
[----:B------:R-:W-:-:S00]  /*0440*/  BRA `(.L_x_0) ;  /* 0xfffffffc00fc7947 */ /* 0x000fc0000383ffff */
[----:B------:R-:W-:-:S00]  /*0450*/  NOP ;  /* 0x0000000000007918 */ /* 0x000fc00000000000 */
        /* <DEDUP_REMOVED lines=10> */
.L_x_1:


//--------------------- .nv.constant0.triton_poi_fused_clone_27 --------------------------
	.section	.nv.constant0.triton_poi_fused_clone_27,"a",@progbits
	.sectionflags	@""
	.align	4
.nv.constant0.triton_poi_fused_clone_27:
	.zero		560
